//
// Generated by NVIDIA NVVM Compiler
//
// Compiler Build ID: CL-36424714
// Cuda compilation tools, release 13.0, V13.0.88
// Based on NVVM 20.0.0
//

.version 9.0
.target sm_100
.address_size 64

	// .globl	_Z11kernel_betaiiddPdS_

.visible .entry _Z11kernel_betaiiddPdS_(
	.param .u32 _Z11kernel_betaiiddPdS__param_0,
	.param .u32 _Z11kernel_betaiiddPdS__param_1,
	.param .f64 _Z11kernel_betaiiddPdS__param_2,
	.param .f64 _Z11kernel_betaiiddPdS__param_3,
	.param .u64 .ptr .align 1 _Z11kernel_betaiiddPdS__param_4,
	.param .u64 .ptr .align 1 _Z11kernel_betaiiddPdS__param_5
)
{
	.reg .pred 	%p<4>;
	.reg .b32 	%r<13>;
	.reg .b64 	%rd<5>;
	.reg .b64 	%fd<4>;

	ld.param.u32 	%r3, [_Z11kernel_betaiiddPdS__param_0];
	ld.param.f64 	%fd1, [_Z11kernel_betaiiddPdS__param_3];
	ld.param.u64 	%rd1, [_Z11kernel_betaiiddPdS__param_4];
	mov.u32 	%r4, %ntid.x;
	mov.u32 	%r5, %ctaid.x;
	mov.u32 	%r6, %tid.x;
	mad.lo.s32 	%r7, %r4, %r5, %r6;
	mov.u32 	%r8, %ntid.y;
	mov.u32 	%r9, %ctaid.y;
	mov.u32 	%r10, %tid.y;
	mad.lo.s32 	%r11, %r8, %r9, %r10;
	setp.ge.s32 	%p1, %r7, %r3;
	setp.gt.s32 	%p2, %r11, %r7;
	or.pred  	%p3, %p1, %p2;
	@%p3 bra 	$L__BB0_2;
	cvta.to.global.u64 	%rd2, %rd1;
	mad.lo.s32 	%r12, %r7, %r3, %r11;
	mul.wide.s32 	%rd3, %r12, 8;
	add.s64 	%rd4, %rd2, %rd3;
	ld.global.f64 	%fd2, [%rd4];
	mul.f64 	%fd3, %fd1, %fd2;
	st.global.f64 	[%rd4], %fd3;
$L__BB0_2:
	ret;

}
	// .globl	_Z14kernel_productiiddPdS_
.visible .entry _Z14kernel_productiiddPdS_(
	.param .u32 _Z14kernel_productiiddPdS__param_0,
	.param .u32 _Z14kernel_productiiddPdS__param_1,
	.param .f64 _Z14kernel_productiiddPdS__param_2,
	.param .f64 _Z14kernel_productiiddPdS__param_3,
	.param .u64 .ptr .align 1 _Z14kernel_productiiddPdS__param_4,
	.param .u64 .ptr .align 1 _Z14kernel_productiiddPdS__param_5
)
{
	.reg .pred 	%p<14>;
	.reg .b32 	%r<42>;
	.reg .b64 	%rd<37>;
	.reg .b64 	%fd<71>;

	ld.param.u32 	%r18, [_Z14kernel_productiiddPdS__param_0];
	ld.param.u32 	%r19, [_Z14kernel_productiiddPdS__param_1];
	ld.param.f64 	%fd9, [_Z14kernel_productiiddPdS__param_2];
	ld.param.u64 	%rd7, [_Z14kernel_productiiddPdS__param_4];
	ld.param.u64 	%rd8, [_Z14kernel_productiiddPdS__param_5];
	cvta.to.global.u64 	%rd1, %rd8;
	mov.u32 	%r20, %ntid.x;
	mov.u32 	%r21, %ctaid.x;
	mov.u32 	%r22, %tid.x;
	mad.lo.s32 	%r23, %r20, %r21, %r22;
	mov.u32 	%r24, %ntid.y;
	mov.u32 	%r25, %ctaid.y;
	mov.u32 	%r26, %tid.y;
	mad.lo.s32 	%r27, %r24, %r25, %r26;
	setp.ge.s32 	%p1, %r23, %r18;
	setp.gt.s32 	%p2, %r27, %r23;
	or.pred  	%p3, %p1, %p2;
	setp.lt.s32 	%p4, %r19, 1;
	or.pred  	%p5, %p3, %p4;
	@%p5 bra 	$L__BB1_12;
	cvta.to.global.u64 	%rd9, %rd7;
	mul.lo.s32 	%r3, %r19, %r23;
	mul.lo.s32 	%r4, %r19, %r27;
	mad.lo.s32 	%r29, %r23, %r18, %r27;
	mul.wide.s32 	%rd10, %r29, 8;
	add.s64 	%rd2, %rd9, %rd10;
	ld.global.f64 	%fd68, [%rd2];
	and.b32  	%r5, %r19, 7;
	setp.lt.u32 	%p6, %r19, 8;
	mov.b32 	%r40, 0;
	@%p6 bra 	$L__BB1_4;
	and.b32  	%r40, %r19, 2147483640;
	neg.s32 	%r38, %r40;
	add.s64 	%rd3, %rd1, 32;
	mul.wide.u32 	%rd11, %r4, 8;
	add.s64 	%rd36, %rd3, %rd11;
	mov.u32 	%r37, %r3;
$L__BB1_3:
	.pragma "nounroll";
	mul.wide.s32 	%rd12, %r37, 8;
	add.s64 	%rd13, %rd3, %rd12;
	ld.global.f64 	%fd10, [%rd13+-32];
	mul.f64 	%fd11, %fd9, %fd10;
	ld.global.f64 	%fd12, [%rd36+-32];
	fma.rn.f64 	%fd13, %fd11, %fd12, %fd68;
	st.global.f64 	[%rd2], %fd13;
	ld.global.f64 	%fd14, [%rd13+-24];
	mul.f64 	%fd15, %fd9, %fd14;
	ld.global.f64 	%fd16, [%rd36+-24];
	fma.rn.f64 	%fd17, %fd15, %fd16, %fd13;
	st.global.f64 	[%rd2], %fd17;
	ld.global.f64 	%fd18, [%rd13+-16];
	mul.f64 	%fd19, %fd9, %fd18;
	ld.global.f64 	%fd20, [%rd36+-16];
	fma.rn.f64 	%fd21, %fd19, %fd20, %fd17;
	st.global.f64 	[%rd2], %fd21;
	ld.global.f64 	%fd22, [%rd13+-8];
	mul.f64 	%fd23, %fd9, %fd22;
	ld.global.f64 	%fd24, [%rd36+-8];
	fma.rn.f64 	%fd25, %fd23, %fd24, %fd21;
	st.global.f64 	[%rd2], %fd25;
	ld.global.f64 	%fd26, [%rd13];
	mul.f64 	%fd27, %fd9, %fd26;
	ld.global.f64 	%fd28, [%rd36];
	fma.rn.f64 	%fd29, %fd27, %fd28, %fd25;
	st.global.f64 	[%rd2], %fd29;
	ld.global.f64 	%fd30, [%rd13+8];
	mul.f64 	%fd31, %fd9, %fd30;
	ld.global.f64 	%fd32, [%rd36+8];
	fma.rn.f64 	%fd33, %fd31, %fd32, %fd29;
	st.global.f64 	[%rd2], %fd33;
	ld.global.f64 	%fd34, [%rd13+16];
	mul.f64 	%fd35, %fd9, %fd34;
	ld.global.f64 	%fd36, [%rd36+16];
	fma.rn.f64 	%fd37, %fd35, %fd36, %fd33;
	st.global.f64 	[%rd2], %fd37;
	ld.global.f64 	%fd38, [%rd13+24];
	mul.f64 	%fd39, %fd9, %fd38;
	ld.global.f64 	%fd40, [%rd36+24];
	fma.rn.f64 	%fd68, %fd39, %fd40, %fd37;
	st.global.f64 	[%rd2], %fd68;
	add.s32 	%r38, %r38, 8;
	add.s32 	%r37, %r37, 8;
	add.s64 	%rd36, %rd36, 64;
	setp.ne.s32 	%p7, %r38, 0;
	@%p7 bra 	$L__BB1_3;
$L__BB1_4:
	setp.eq.s32 	%p8, %r5, 0;
	@%p8 bra 	$L__BB1_12;
	and.b32  	%r13, %r19, 3;
	setp.lt.u32 	%p9, %r5, 4;
	@%p9 bra 	$L__BB1_7;
	add.s32 	%r30, %r40, %r3;
	mul.wide.s32 	%rd14, %r30, 8;
	add.s64 	%rd15, %rd1, %rd14;
	ld.global.f64 	%fd41, [%rd15];
	mul.f64 	%fd42, %fd9, %fd41;
	add.s32 	%r31, %r40, %r4;
	mul.wide.u32 	%rd16, %r31, 8;
	add.s64 	%rd17, %rd1, %rd16;
	ld.global.f64 	%fd43, [%rd17];
	fma.rn.f64 	%fd44, %fd42, %fd43, %fd68;
	st.global.f64 	[%rd2], %fd44;
	ld.global.f64 	%fd45, [%rd15+8];
	mul.f64 	%fd46, %fd9, %fd45;
	cvt.u64.u32 	%rd18, %r4;
	cvt.u64.u32 	%rd19, %r40;
	add.s64 	%rd20, %rd19, %rd18;
	shl.b64 	%rd21, %rd20, 3;
	add.s64 	%rd22, %rd1, %rd21;
	ld.global.f64 	%fd47, [%rd22+8];
	fma.rn.f64 	%fd48, %fd46, %fd47, %fd44;
	st.global.f64 	[%rd2], %fd48;
	ld.global.f64 	%fd49, [%rd15+16];
	mul.f64 	%fd50, %fd9, %fd49;
	ld.global.f64 	%fd51, [%rd22+16];
	fma.rn.f64 	%fd52, %fd50, %fd51, %fd48;
	st.global.f64 	[%rd2], %fd52;
	ld.global.f64 	%fd53, [%rd15+24];
	mul.f64 	%fd54, %fd9, %fd53;
	ld.global.f64 	%fd55, [%rd22+24];
	fma.rn.f64 	%fd68, %fd54, %fd55, %fd52;
	st.global.f64 	[%rd2], %fd68;
	add.s32 	%r40, %r40, 4;
$L__BB1_7:
	setp.eq.s32 	%p10, %r13, 0;
	@%p10 bra 	$L__BB1_12;
	setp.eq.s32 	%p11, %r13, 1;
	@%p11 bra 	$L__BB1_10;
	add.s32 	%r32, %r40, %r3;
	mul.wide.s32 	%rd23, %r32, 8;
	add.s64 	%rd24, %rd1, %rd23;
	ld.global.f64 	%fd56, [%rd24];
	mul.f64 	%fd57, %fd9, %fd56;
	add.s32 	%r33, %r40, %r4;
	mul.wide.u32 	%rd25, %r33, 8;
	add.s64 	%rd26, %rd1, %rd25;
	ld.global.f64 	%fd58, [%rd26];
	fma.rn.f64 	%fd59, %fd57, %fd58, %fd68;
	st.global.f64 	[%rd2], %fd59;
	ld.global.f64 	%fd60, [%rd24+8];
	mul.f64 	%fd61, %fd9, %fd60;
	cvt.u64.u32 	%rd27, %r4;
	cvt.u64.u32 	%rd28, %r40;
	add.s64 	%rd29, %rd28, %rd27;
	shl.b64 	%rd30, %rd29, 3;
	add.s64 	%rd31, %rd1, %rd30;
	ld.global.f64 	%fd62, [%rd31+8];
	fma.rn.f64 	%fd68, %fd61, %fd62, %fd59;
	st.global.f64 	[%rd2], %fd68;
	add.s32 	%r40, %r40, 2;
$L__BB1_10:
	and.b32  	%r34, %r19, 1;
	setp.eq.b32 	%p12, %r34, 1;
	not.pred 	%p13, %p12;
	@%p13 bra 	$L__BB1_12;
	add.s32 	%r35, %r40, %r3;
	mul.wide.s32 	%rd32, %r35, 8;
	add.s64 	%rd33, %rd1, %rd32;
	ld.global.f64 	%fd63, [%rd33];
	mul.f64 	%fd64, %fd9, %fd63;
	add.s32 	%r36, %r40, %r4;
	mul.wide.u32 	%rd34, %r36, 8;
	add.s64 	%rd35, %rd1, %rd34;
	ld.global.f64 	%fd65, [%rd35];
	fma.rn.f64 	%fd66, %fd64, %fd65, %fd68;
	st.global.f64 	[%rd2], %fd66;
$L__BB1_12:
	ret;

}


// ===== COMPILED SASS (sm_100) =====

	.target	sm_100

	.elftype	@"ET_EXEC"


//--------------------- .note.nv.tkinfo           --------------------------
	.section	.note.nv.tkinfo,"",@"SHT_NOTE"
	.sectionflags	@"SHF_NOTE_NV_TKINFO"
	.tkinfo
        /*0018*/ 	.word	0x00000002
        /*0030*/ 	.string	""
        /*0030*/ 	.string	"ptxas"
        /*0030*/ 	.string	"Cuda compilation tools, release 13.0, V13.0.88"
        /*0030*/ 	.string	"Build cuda_13.0.r13.0/compiler.36424714_0"
        /*0030*/ 	.string	"-arch sm_100 -m 64 "



//--------------------- .note.nv.cuinfo           --------------------------
	.section	.note.nv.cuinfo,"",@"SHT_NOTE"
	.sectionflags	@"SHF_NOTE_NV_CUINFO"
        /*0018*/ 	.short	0x0002
        /*001a*/ 	.short	0x0064
        /*001c*/ 	.short	0x0082
	.zero		2


//--------------------- .nv.info                  --------------------------
	.section	.nv.info,"",@"SHT_CUDA_INFO"
	.align	4


	//----- nvinfo : EIATTR_REGCOUNT
	.align		4
        /*0000*/ 	.byte	0x04, 0x2f
        /*0002*/ 	.short	(.L_1 - .L_0)
	.align		4
.L_0:
        /*0004*/ 	.word	index@(_Z11kernel_betaiiddPdS_)
        /*0008*/ 	.word	0x0000000a


	//----- nvinfo : EIATTR_FRAME_SIZE
	.align		4
.L_1:
        /*000c*/ 	.byte	0x04, 0x11
        /*000e*/ 	.short	(.L_3 - .L_2)
	.align		4
.L_2:
        /*0010*/ 	.word	index@(_Z11kernel_betaiiddPdS_)
        /*0014*/ 	.word	0x00000000


	//----- nvinfo : EIATTR_REGCOUNT
	.align		4
.L_3:
        /*0018*/ 	.byte	0x04, 0x2f
        /*001a*/ 	.short	(.L_5 - .L_4)
	.align		4
.L_4:
        /*001c*/ 	.word	index@(_Z14kernel_productiiddPdS_)
        /*0020*/ 	.word	0x0000001a


	//----- nvinfo : EIATTR_FRAME_SIZE
	.align		4
.L_5:
        /*0024*/ 	.byte	0x04, 0x11
        /*0026*/ 	.short	(.L_7 - .L_6)
	.align		4
.L_6:
        /*0028*/ 	.word	index@(_Z14kernel_productiiddPdS_)
        /*002c*/ 	.word	0x00000000


	//----- nvinfo : EIATTR_MIN_STACK_SIZE
	.align		4
.L_7:
        /*0030*/ 	.byte	0x04, 0x12
        /*0032*/ 	.short	(.L_9 - .L_8)
	.align		4
.L_8:
        /*0034*/ 	.word	index@(_Z14kernel_productiiddPdS_)
        /*0038*/ 	.word	0x00000000


	//----- nvinfo : EIATTR_MIN_STACK_SIZE
	.align		4
.L_9:
        /*003c*/ 	.byte	0x04, 0x12
        /*003e*/ 	.short	(.L_11 - .L_10)
	.align		4
.L_10:
        /*0040*/ 	.word	index@(_Z11kernel_betaiiddPdS_)
        /*0044*/ 	.word	0x00000000
.L_11:


//--------------------- .nv.compat                --------------------------
	.section	.nv.compat,"",@"SHT_CUDA_COMPAT_INFO"
	.align	4
        /*0000*/ 	.byte	0x02, 0x09, 0x00, 0x00, 0x02, 0x02, 0x01, 0x00, 0x02, 0x05, 0x05, 0x00, 0x03, 0x07, 0x01, 0x01
        /*0010*/ 	.byte	0x02, 0x03, 0x00, 0x00, 0x02, 0x06, 0x01, 0x00, 0x04, 0x0b, 0x08, 0x00, 0x01, 0x00, 0x00, 0x00
        /*0020*/ 	.byte	0x00, 0x00, 0x00, 0x00


//--------------------- .nv.info._Z14kernel_productiiddPdS_ --------------------------
	.section	.nv.info._Z14kernel_productiiddPdS_,"",@"SHT_CUDA_INFO"
	.sectionflags	@""
	.align	4


	//----- nvinfo : EIATTR_CUDA_API_VERSION
	.align		4
        /*0000*/ 	.byte	0x04, 0x37
        /*0002*/ 	.short	(.L_13 - .L_12)
.L_12:
        /*0004*/ 	.word	0x00000082


	//----- nvinfo : EIATTR_KPARAM_INFO
	.align		4
.L_13:
        /*0008*/ 	.byte	0x04, 0x17
        /*000a*/ 	.short	(.L_15 - .L_14)
.L_14:
        /*000c*/ 	.word	0x00000000
        /*0010*/ 	.short	0x0005
        /*0012*/ 	.short	0x0020
        /*0014*/ 	.byte	0x00, 0xf5, 0x21, 0x00


	//----- nvinfo : EIATTR_KPARAM_INFO
	.align		4
.L_15:
        /*0018*/ 	.byte	0x04, 0x17
        /*001a*/ 	.short	(.L_17 - .L_16)
.L_16:
        /*001c*/ 	.word	0x00000000
        /*0020*/ 	.short	0x0004
        /*0022*/ 	.short	0x0018
        /*0024*/ 	.byte	0x00, 0xf5, 0x21, 0x00


	//----- nvinfo : EIATTR_KPARAM_INFO
	.align		4
.L_17:
        /*0028*/ 	.byte	0x04, 0x17
        /*002a*/ 	.short	(.L_19 - .L_18)
.L_18:
        /*002c*/ 	.word	0x00000000
        /*0030*/ 	.short	0x0003
        /*0032*/ 	.short	0x0010
        /*0034*/ 	.byte	0x00, 0xf0, 0x21, 0x00


	//----- nvinfo : EIATTR_KPARAM_INFO
	.align		4
.L_19:
        /*0038*/ 	.byte	0x04, 0x17
        /*003a*/ 	.short	(.L_21 - .L_20)
.L_20:
        /*003c*/ 	.word	0x00000000
        /*0040*/ 	.short	0x0002
        /*0042*/ 	.short	0x0008
        /*0044*/ 	.byte	0x00, 0xf0, 0x21, 0x00


	//----- nvinfo : EIATTR_KPARAM_INFO
	.align		4
.L_21:
        /*0048*/ 	.byte	0x04, 0x17
        /*004a*/ 	.short	(.L_23 - .L_22)
.L_22:
        /*004c*/ 	.word	0x00000000
        /*0050*/ 	.short	0x0001
        /*0052*/ 	.short	0x0004
        /*0054*/ 	.byte	0x00, 0xf0, 0x11, 0x00


	//----- nvinfo : EIATTR_KPARAM_INFO
	.align		4
.L_23:
        /*0058*/ 	.byte	0x04, 0x17
        /*005a*/ 	.short	(.L_25 - .L_24)
.L_24:
        /*005c*/ 	.word	0x00000000
        /*0060*/ 	.short	0x0000
        /*0062*/ 	.short	0x0000
        /*0064*/ 	.byte	0x00, 0xf0, 0x11, 0x00


	//----- nvinfo : EIATTR_SPARSE_MMA_MASK
	.align		4
.L_25:
        /*0068*/ 	.byte	0x03, 0x50
        /*006a*/ 	.short	0x0000


	//----- nvinfo : EIATTR_MAXREG_COUNT
	.align		4
        /*006c*/ 	.byte	0x03, 0x1b
        /*006e*/ 	.short	0x00ff


	//----- nvinfo : EIATTR_MERCURY_ISA_VERSION
	.align		4
        /*0070*/ 	.byte	0x03, 0x5f
        /*0072*/ 	.short	0x0101


	//----- nvinfo : EIATTR_VRC_CTA_INIT_COUNT
	.align		4
        /*0074*/ 	.byte	0x02, 0x4a
	.zero		1
	.zero		1


	//----- nvinfo : EIATTR_EXIT_INSTR_OFFSETS
	.align		4
        /*0078*/ 	.byte	0x04, 0x1c
        /*007a*/ 	.short	(.L_27 - .L_26)


	//   ....[0]....
.L_26:
        /*007c*/ 	.word	0x000000d0


	//   ....[1]....
        /*0080*/ 	.word	0x00000530


	//   ....[2]....
        /*0084*/ 	.word	0x00000780


	//   ....[3]....
        /*0088*/ 	.word	0x00000930


	//   ....[4]....
        /*008c*/ 	.word	0x000009f0


	//----- nvinfo : EIATTR_CBANK_PARAM_SIZE
	.align		4
.L_27:
        /*0090*/ 	.byte	0x03, 0x19
        /*0092*/ 	.short	0x0028


	//----- nvinfo : EIATTR_PARAM_CBANK
	.align		4
        /*0094*/ 	.byte	0x04, 0x0a
        /*0096*/ 	.short	(.L_29 - .L_28)
	.align		4
.L_28:
        /*0098*/ 	.word	index@(.nv.constant0._Z14kernel_productiiddPdS_)
        /*009c*/ 	.short	0x0380
        /*009e*/ 	.short	0x0028


	//----- nvinfo : EIATTR_SW_WAR
	.align		4
.L_29:
        /*00a0*/ 	.byte	0x04, 0x36
        /*00a2*/ 	.short	(.L_31 - .L_30)
.L_30:
        /*00a4*/ 	.word	0x00000008
.L_31:


//--------------------- .nv.info._Z11kernel_betaiiddPdS_ --------------------------
	.section	.nv.info._Z11kernel_betaiiddPdS_,"",@"SHT_CUDA_INFO"
	.sectionflags	@""
	.align	4


	//----- nvinfo : EIATTR_CUDA_API_VERSION
	.align		4
        /*0000*/ 	.byte	0x04, 0x37
        /*0002*/ 	.short	(.L_33 - .L_32)
.L_32:
        /*0004*/ 	.word	0x00000082


	//----- nvinfo : EIATTR_KPARAM_INFO
	.align		4
.L_33:
        /*0008*/ 	.byte	0x04, 0x17
        /*000a*/ 	.short	(.L_35 - .L_34)
.L_34:
        /*000c*/ 	.word	0x00000000
        /*0010*/ 	.short	0x0005
        /*0012*/ 	.short	0x0020
        /*0014*/ 	.byte	0x00, 0xf5, 0x21, 0x00


	//----- nvinfo : EIATTR_KPARAM_INFO
	.align		4
.L_35:
        /*0018*/ 	.byte	0x04, 0x17
        /*001a*/ 	.short	(.L_37 - .L_36)
.L_36:
        /*001c*/ 	.word	0x00000000
        /*0020*/ 	.short	0x0004
        /*0022*/ 	.short	0x0018
        /*0024*/ 	.byte	0x00, 0xf5, 0x21, 0x00


	//----- nvinfo : EIATTR_KPARAM_INFO
	.align		4
.L_37:
        /*0028*/ 	.byte	0x04, 0x17
        /*002a*/ 	.short	(.L_39 - .L_38)
.L_38:
        /*002c*/ 	.word	0x00000000
        /*0030*/ 	.short	0x0003
        /*0032*/ 	.short	0x0010
        /*0034*/ 	.byte	0x00, 0xf0, 0x21, 0x00


	//----- nvinfo : EIATTR_KPARAM_INFO
	.align		4
.L_39:
        /*0038*/ 	.byte	0x04, 0x17
        /*003a*/ 	.short	(.L_41 - .L_40)
.L_40:
        /*003c*/ 	.word	0x00000000
        /*0040*/ 	.short	0x0002
        /*0042*/ 	.short	0x0008
        /*0044*/ 	.byte	0x00, 0xf0, 0x21, 0x00


	//----- nvinfo : EIATTR_KPARAM_INFO
	.align		4
.L_41:
        /*0048*/ 	.byte	0x04, 0x17
        /*004a*/ 	.short	(.L_43 - .L_42)
.L_42:
        /*004c*/ 	.word	0x00000000
        /*0050*/ 	.short	0x0001
        /*0052*/ 	.short	0x0004
        /*0054*/ 	.byte	0x00, 0xf0, 0x11, 0x00


	//----- nvinfo : EIATTR_KPARAM_INFO
	.align		4
.L_43:
        /*0058*/ 	.byte	0x04, 0x17
        /*005a*/ 	.short	(.L_45 - .L_44)
.L_44:
        /*005c*/ 	.word	0x00000000
        /*0060*/ 	.short	0x0000
        /*0062*/ 	.short	0x0000
        /*0064*/ 	.byte	0x00, 0xf0, 0x11, 0x00


	//----- nvinfo : EIATTR_SPARSE_MMA_MASK
	.align		4
.L_45:
        /*0068*/ 	.byte	0x03, 0x50
        /*006a*/ 	.short	0x0000


	//----- nvinfo : EIATTR_MAXREG_COUNT
	.align		4
        /*006c*/ 	.byte	0x03, 0x1b
        /*006e*/ 	.short	0x00ff


	//----- nvinfo : EIATTR_MERCURY_ISA_VERSION
	.align		4
        /*0070*/ 	.byte	0x03, 0x5f
        /*0072*/ 	.short	0x0101


	//----- nvinfo : EIATTR_VRC_CTA_INIT_COUNT
	.align		4
        /*0074*/ 	.byte	0x02, 0x4a
	.zero		1
	.zero		1


	//----- nvinfo : EIATTR_EXIT_INSTR_OFFSETS
	.align		4
        /*0078*/ 	.byte	0x04, 0x1c
        /*007a*/ 	.short	(.L_47 - .L_46)


	//   ....[0]....
.L_46:
        /*007c*/ 	.word	0x000000c0


	//   ....[1]....
        /*0080*/ 	.word	0x00000150


	//----- nvinfo : EIATTR_CBANK_PARAM_SIZE
	.align		4
.L_47:
        /*0084*/ 	.byte	0x03, 0x19
        /*0086*/ 	.short	0x0028


	//----- nvinfo : EIATTR_PARAM_CBANK
	.align		4
        /*0088*/ 	.byte	0x04, 0x0a
        /*008a*/ 	.short	(.L_49 - .L_48)
	.align		4
.L_48:
        /*008c*/ 	.word	index@(.nv.constant0._Z11kernel_betaiiddPdS_)
        /*0090*/ 	.short	0x0380
        /*0092*/ 	.short	0x0028


	//----- nvinfo : EIATTR_SW_WAR
	.align		4
.L_49:
        /*0094*/ 	.byte	0x04, 0x36
        /*0096*/ 	.short	(.L_51 - .L_50)
.L_50:
        /*0098*/ 	.word	0x00000008
.L_51:


//--------------------- .nv.callgraph             --------------------------
	.section	.nv.callgraph,"",@"SHT_CUDA_CALLGRAPH"
	.align	4
	.sectionentsize	8
	.align		4
        /*0000*/ 	.word	0x00000000
	.align		4
        /*0004*/ 	.word	0xffffffff
	.align		4
        /*0008*/ 	.word	0x00000000
	.align		4
        /*000c*/ 	.word	0xfffffffe
	.align		4
        /*0010*/ 	.word	0x00000000
	.align		4
        /*0014*/ 	.word	0xfffffffd
	.align		4
        /*0018*/ 	.word	0x00000000
	.align		4
        /*001c*/ 	.word	0xfffffffc


//--------------------- .text._Z14kernel_productiiddPdS_ --------------------------
	.section	.text._Z14kernel_productiiddPdS_,"ax",@progbits
	.align	128
        .global         _Z14kernel_productiiddPdS_
        .type           _Z14kernel_productiiddPdS_,@function
        .size           _Z14kernel_productiiddPdS_,(.L_x_6 - _Z14kernel_productiiddPdS_)
        .other          _Z14kernel_productiiddPdS_,@"STO_CUDA_ENTRY STV_DEFAULT"
_Z14kernel_productiiddPdS_:
.text._Z14kernel_productiiddPdS_:
[----:B------:R-:W-:Y:S01]  /*0000*/  LDC R1, c[0x0][0x37c] ;  /* 0x0000df00ff017b82 */ /* 0x000fe20000000800 */
[----:B------:R-:W0:Y:S01]  /*0010*/  S2R R7, SR_CTAID.X ;  /* 0x0000000000077919 */ /* 0x000e220000002500 */
[----:B------:R-:W0:Y:S06]  /*0020*/  LDCU UR4, c[0x0][0x360] ;  /* 0x00006c00ff0477ac */ /* 0x000e2c0008000800 */
[----:B------:R-:W1:Y:S01]  /*0030*/  LDC.64 R2, c[0x0][0x380] ;  /* 0x0000e000ff027b82 */ /* 0x000e620000000a00 */
[----:B------:R-:W0:Y:S01]  /*0040*/  S2R R0, SR_TID.X ;  /* 0x0000000000007919 */ /* 0x000e220000002100 */
[----:B------:R-:W2:Y:S01]  /*0050*/  LDCU UR5, c[0x0][0x364] ;  /* 0x00006c80ff0577ac */ /* 0x000ea20008000800 */
[----:B------:R-:W2:Y:S01]  /*0060*/  S2R R6, SR_CTAID.Y ;  /* 0x0000000000067919 */ /* 0x000ea20000002600 */
[----:B------:R-:W2:Y:S01]  /*0070*/  S2R R5, SR_TID.Y ;  /* 0x0000000000057919 */ /* 0x000ea20000002200 */
[----:B0-----:R-:W-:-:S02]  /*0080*/  IMAD R7, R7, UR4, R0 ;  /* 0x0000000407077c24 */ /* 0x001fc4000f8e0200 */
[----:B--2---:R-:W-:-:S05]  /*0090*/  IMAD R6, R6, UR5, R5 ;  /* 0x0000000506067c24 */ /* 0x004fca000f8e0205 */
[----:B------:R-:W-:-:S04]  /*00a0*/  ISETP.GT.AND P0, PT, R6, R7, PT ;  /* 0x000000070600720c */ /* 0x000fc80003f04270 */
[----:B-1----:R-:W-:-:S04]  /*00b0*/  ISETP.GE.OR P0, PT, R7, R2, P0 ;  /* 0x000000020700720c */ /* 0x002fc80000706670 */
[----:B------:R-:W-:-:S13]  /*00c0*/  ISETP.LT.OR P0, PT, R3, 0x1, P0 ;  /* 0x000000010300780c */ /* 0x000fda0000701670 */
[----:B------:R-:W-:Y:S05]  /*00d0*/  @P0 EXIT ;  /* 0x000000000000094d */ /* 0x000fea0003800000 */
[----:B------:R-:W0:Y:S01]  /*00e0*/  LDC.64 R4, c[0x0][0x398] ;  /* 0x0000e600ff047b82 */ /* 0x000e220000000a00 */
[----:B------:R-:W1:Y:S01]  /*00f0*/  LDCU.64 UR6, c[0x0][0x358] ;  /* 0x00006b00ff0677ac */ /* 0x000e620008000a00 */
[----:B------:R-:W-:Y:S01]  /*0100*/  ISETP.GE.U32.AND P1, PT, R3, 0x8, PT ;  /* 0x000000080300780c */ /* 0x000fe20003f26070 */
[----:B------:R-:W-:Y:S01]  /*0110*/  IMAD R9, R7, R2, R6 ;  /* 0x0000000207097224 */ /* 0x000fe200078e0206 */
[----:B------:R-:W-:Y:S01]  /*0120*/  LOP3.LUT R14, R3, 0x7, RZ, 0xc0, !PT ;  /* 0x00000007030e7812 */ /* 0x000fe200078ec0ff */
[-C--:B------:R-:W-:Y:S02]  /*0130*/  IMAD R0, R7, R3.reuse, RZ ;  /* 0x0000000307007224 */ /* 0x080fe400078e02ff */
[----:B------:R-:W-:Y:S01]  /*0140*/  IMAD R13, R6, R3, RZ ;  /* 0x00000003060d7224 */ /* 0x000fe200078e02ff */
[----:B------:R-:W-:Y:S01]  /*0150*/  ISETP.NE.AND P0, PT, R14, RZ, PT ;  /* 0x000000ff0e00720c */ /* 0x000fe20003f05270 */
[----:B------:R-:W-:Y:S02]  /*0160*/  IMAD.MOV.U32 R2, RZ, RZ, RZ ;  /* 0x000000ffff027224 */ /* 0x000fe400078e00ff */
[----:B0-----:R-:W-:-:S05]  /*0170*/  IMAD.WIDE R4, R9, 0x8, R4 ;  /* 0x0000000809047825 */ /* 0x001fca00078e0204 */
[----:B-1----:R0:W5:Y:S01]  /*0180*/  LDG.E.64 R16, desc[UR6][R4.64] ;  /* 0x0000000604107981 */ /* 0x002162000c1e1b00 */
[----:B------:R-:W-:Y:S05]  /*0190*/  @!P1 BRA `(.L_x_0) ;  /* 0x0000000000e49947 */ /* 0x000fea0003800000 */
[----:B------:R-:W1:Y:S01]  /*01a0*/  LDCU.64 UR4, c[0x0][0x3a0] ;  /* 0x00007400ff0477ac */ /* 0x000e620008000a00 */
[----:B------:R-:W-:Y:S01]  /*01b0*/  LOP3.LUT R2, R3, 0x7ffffff8, RZ, 0xc0, !PT ;  /* 0x7ffffff803027812 */ /* 0x000fe200078ec0ff */
[----:B------:R-:W-:-:S04]  /*01c0*/  IMAD.MOV.U32 R15, RZ, RZ, R0 ;  /* 0x000000ffff0f7224 */ /* 0x000fc800078e0000 */
[----:B------:R-:W-:Y:S01]  /*01d0*/  IMAD.MOV R12, RZ, RZ, -R2 ;  /* 0x000000ffff0c7224 */ /* 0x000fe200078e0a02 */
[----:B-1----:R-:W-:-:S04]  /*01e0*/  UIADD3 UR4, UP0, UPT, UR4, 0x20, URZ ;  /* 0x0000002004047890 */ /* 0x002fc8000ff1e0ff */
[----:B------:R-:W-:Y:S02]  /*01f0*/  UIADD3.X UR5, UPT, UPT, URZ, UR5, URZ, UP0, !UPT ;  /* 0x00000005ff057290 */ /* 0x000fe400087fe4ff */
[----:B------:R-:W-:-:S04]  /*0200*/  IMAD.U32 R6, RZ, RZ, UR4 ;  /* 0x00000004ff067e24 */ /* 0x000fc8000f8e00ff */
[----:B------:R-:W-:-:S03]  /*0210*/  MOV R7, UR5 ;  /* 0x0000000500077c02 */ /* 0x000fc60008000f00 */
[----:B------:R-:W-:Y:S02]  /*0220*/  IMAD.WIDE.U32 R8, R13, 0x8, R6 ;  /* 0x000000080d087825 */ /* 0x000fe400078e0006 */
[----:B------:R-:W1:Y:S05]  /*0230*/  LDCU.64 UR4, c[0x0][0x388] ;  /* 0x00007100ff0477ac */ /* 0x000e6a0008000a00 */
.L_x_1:
[----:B------:R-:W-:Y:S01]  /*0240*/  IMAD.WIDE R10, R15, 0x8, R6 ;  /* 0x000000080f0a7825 */ /* 0x000fe200078e0206 */
[----:B---3--:R-:W2:Y:S04]  /*0250*/  LDG.E.64 R18, desc[UR6][R8.64+-0x20] ;  /* 0xffffe00608127981 */ /* 0x008ea8000c1e1b00 */
[----:B------:R-:W1:Y:S02]  /*0260*/  LDG.E.64 R20, desc[UR6][R10.64+-0x20] ;  /* 0xffffe0060a147981 */ /* 0x000e64000c1e1b00 */
[----:B-1----:R-:W-:-:S08]  /*0270*/  DMUL R20, R20, UR4 ;  /* 0x0000000414147c28 */ /* 0x002fd00008000000 */
[----:B--2--5:R-:W-:-:S07]  /*0280*/  DFMA R18, R20, R18, R16 ;  /* 0x000000121412722b */ /* 0x024fce0000000010 */
[----:B------:R1:W-:Y:S04]  /*0290*/  STG.E.64 desc[UR6][R4.64], R18 ;  /* 0x0000001204007986 */ /* 0x0003e8000c101b06 */
[----:B------:R-:W2:Y:S04]  /*02a0*/  LDG.E.64 R20, desc[UR6][R10.64+-0x18] ;  /* 0xffffe8060a147981 */ /* 0x000ea8000c1e1b00 */
[----:B------:R-:W3:Y:S01]  /*02b0*/  LDG.E.64 R16, desc[UR6][R8.64+-0x18] ;  /* 0xffffe80608107981 */ /* 0x000ee2000c1e1b00 */
[----:B--2---:R-:W-:-:S08]  /*02c0*/  DMUL R20, R20, UR4 ;  /* 0x0000000414147c28 */ /* 0x004fd00008000000 */
[----:B---3--:R-:W-:-:S07]  /*02d0*/  DFMA R20, R20, R16, R18 ;  /* 0x000000101414722b */ /* 0x008fce0000000012 */
[----:B------:R2:W-:Y:S04]  /*02e0*/  STG.E.64 desc[UR6][R4.64], R20 ;  /* 0x0000001404007986 */ /* 0x0005e8000c101b06 */
[----:B------:R-:W3:Y:S04]  /*02f0*/  LDG.E.64 R22, desc[UR6][R10.64+-0x10] ;  /* 0xfffff0060a167981 */ /* 0x000ee8000c1e1b00 */
[----:B------:R-:W4:Y:S01]  /*0300*/  LDG.E.64 R16, desc[UR6][R8.64+-0x10] ;  /* 0xfffff00608107981 */ /* 0x000f22000c1e1b00 */
[----:B---3--:R-:W-:-:S08]  /*0310*/  DMUL R22, R22, UR4 ;  /* 0x0000000416167c28 */ /* 0x008fd00008000000 */
[----:B----4-:R-:W-:-:S07]  /*0320*/  DFMA R22, R22, R16, R20 ;  /* 0x000000101616722b */ /* 0x010fce0000000014 */
[----:B------:R3:W-:Y:S04]  /*0330*/  STG.E.64 desc[UR6][R4.64], R22 ;  /* 0x0000001604007986 */ /* 0x0007e8000c101b06 */
[----:B-1----:R-:W4:Y:S04]  /*0340*/  LDG.E.64 R18, desc[UR6][R10.64+-0x8] ;  /* 0xfffff8060a127981 */ /* 0x002f28000c1e1b00 */
[----:B------:R-:W2:Y:S01]  /*0350*/  LDG.E.64 R16, desc[UR6][R8.64+-0x8] ;  /* 0xfffff80608107981 */ /* 0x000ea2000c1e1b00 */
[----:B----4-:R-:W-:-:S08]  /*0360*/  DMUL R18, R18, UR4 ;  /* 0x0000000412127c28 */ /* 0x010fd00008000000 */
[----:B--2---:R-:W-:-:S07]  /*0370*/  DFMA R18, R18, R16, R22 ;  /* 0x000000101212722b */ /* 0x004fce0000000016 */
[----:B------:R1:W-:Y:S04]  /*0380*/  STG.E.64 desc[UR6][R4.64], R18 ;  /* 0x0000001204007986 */ /* 0x0003e8000c101b06 */
[----:B------:R-:W2:Y:S04]  /*0390*/  LDG.E.64 R20, desc[UR6][R10.64] ;  /* 0x000000060a147981 */ /* 0x000ea8000c1e1b00 */
[----:B------:R-:W4:Y:S01]  /*03a0*/  LDG.E.64 R16, desc[UR6][R8.64] ;  /* 0x0000000608107981 */ /* 0x000f22000c1e1b00 */
[----:B--2---:R-:W-:-:S08]  /*03b0*/  DMUL R20, R20, UR4 ;  /* 0x0000000414147c28 */ /* 0x004fd00008000000 */
[----:B----4-:R-:W-:-:S07]  /*03c0*/  DFMA R20, R20, R16, R18 ;  /* 0x000000101414722b */ /* 0x010fce0000000012 */
[----:B------:R2:W-:Y:S04]  /*03d0*/  STG.E.64 desc[UR6][R4.64], R20 ;  /* 0x0000001404007986 */ /* 0x0005e8000c101b06 */
[----:B---3--:R-:W3:Y:S04]  /*03e0*/  LDG.E.64 R22, desc[UR6][R10.64+0x8] ;  /* 0x000008060a167981 */ /* 0x008ee8000c1e1b00 */
        /* <DEDUP_REMOVED lines=10> */
[----:B------:R1:W4:Y:S01]  /*0490*/  LDG.E.64 R20, desc[UR6][R8.64+0x18] ;  /* 0x0000180608147981 */ /* 0x000322000c1e1b00 */
[----:B------:R-:W-:-:S04]  /*04a0*/  IADD3 R12, PT, PT, R12, 0x8, RZ ;  /* 0x000000080c0c7810 */ /* 0x000fc80007ffe0ff */
[----:B------:R-:W-:Y:S02]  /*04b0*/  ISETP.NE.AND P1, PT, R12, RZ, PT ;  /* 0x000000ff0c00720c */ /* 0x000fe40003f25270 */
[----:B-1----:R-:W-:Y:S01]  /*04c0*/  IADD3 R8, P2, PT, R8, 0x40, RZ ;  /* 0x0000004008087810 */ /* 0x002fe20007f5e0ff */
[----:B------:R-:W-:-:S04]  /*04d0*/  VIADD R15, R15, 0x8 ;  /* 0x000000080f0f7836 */ /* 0x000fc80000000000 */
[----:B------:R-:W-:Y:S01]  /*04e0*/  IMAD.X R9, RZ, RZ, R9, P2 ;  /* 0x000000ffff097224 */ /* 0x000fe200010e0609 */
[----:B--2---:R-:W-:-:S08]  /*04f0*/  DMUL R16, R16, UR4 ;  /* 0x0000000410107c28 */ /* 0x004fd00008000000 */
[----:B----4-:R-:W-:-:S07]  /*0500*/  DFMA R16, R16, R20, R18 ;  /* 0x000000141010722b */ /* 0x010fce0000000012 */
[----:B------:R3:W-:Y:S01]  /*0510*/  STG.E.64 desc[UR6][R4.64], R16 ;  /* 0x0000001004007986 */ /* 0x0007e2000c101b06 */
[----:B------:R-:W-:Y:S05]  /*0520*/  @P1 BRA `(.L_x_1) ;  /* 0xfffffffc00441947 */ /* 0x000fea000383ffff */
.L_x_0:
[----:B------:R-:W-:Y:S05]  /*0530*/  @!P0 EXIT ;  /* 0x000000000000894d */ /* 0x000fea0003800000 */
[----:B------:R-:W-:Y:S02]  /*0540*/  ISETP.GE.U32.AND P1, PT, R14, 0x4, PT ;  /* 0x000000040e00780c */ /* 0x000fe40003f26070 */
[----:B------:R-:W-:-:S04]  /*0550*/  LOP3.LUT R12, R3, 0x3, RZ, 0xc0, !PT ;  /* 0x00000003030c7812 */ /* 0x000fc800078ec0ff */
[----:B------:R-:W-:-:S07]  /*0560*/  ISETP.NE.AND P0, PT, R12, RZ, PT ;  /* 0x000000ff0c00720c */ /* 0x000fce0003f05270 */
[----:B------:R-:W-:Y:S06]  /*0570*/  @!P1 BRA `(.L_x_2) ;  /* 0x0000000000809947 */ /* 0x000fec0003800000 */
[----:B------:R-:W1:Y:S01]  /*0580*/  LDC.64 R10, c[0x0][0x3a0] ;  /* 0x0000e800ff0a7b82 */ /* 0x000e620000000a00 */
[----:B------:R-:W-:Y:S01]  /*0590*/  IADD3 R7, PT, PT, R0, R2, RZ ;  /* 0x0000000200077210 */ /* 0x000fe20007ffe0ff */
[----:B------:R-:W-:Y:S01]  /*05a0*/  IMAD.IADD R15, R13, 0x1, R2 ;  /* 0x000000010d0f7824 */ /* 0x000fe200078e0202 */
[----:B------:R-:W2:Y:S01]  /*05b0*/  LDCU.64 UR4, c[0x0][0x388] ;  /* 0x00007100ff0477ac */ /* 0x000ea20008000a00 */
[----:B------:R-:W4:Y:S02]  /*05c0*/  LDCU.64 UR8, c[0x0][0x3a0] ;  /* 0x00007400ff0877ac */ /* 0x000f240008000a00 */
[----:B-1----:R-:W-:-:S05]  /*05d0*/  IMAD.WIDE R6, R7, 0x8, R10 ;  /* 0x0000000807067825 */ /* 0x002fca00078e020a */
[----:B------:R-:W2:Y:S01]  /*05e0*/  LDG.E.64 R8, desc[UR6][R6.64] ;  /* 0x0000000606087981 */ /* 0x000ea2000c1e1b00 */
[----:B------:R-:W-:-:S06]  /*05f0*/  IMAD.WIDE.U32 R10, R15, 0x8, R10 ;  /* 0x000000080f0a7825 */ /* 0x000fcc00078e000a */
[----:B------:R-:W3:Y:S01]  /*0600*/  LDG.E.64 R10, desc[UR6][R10.64] ;  /* 0x000000060a0a7981 */ /* 0x000ee2000c1e1b00 */
[----:B--2---:R-:W-:-:S08]  /*0610*/  DMUL R8, R8, UR4 ;  /* 0x0000000408087c28 */ /* 0x004fd00008000000 */
[----:B---3-5:R-:W-:Y:S01]  /*0620*/  DFMA R16, R8, R10, R16 ;  /* 0x0000000a0810722b */ /* 0x028fe20000000010 */
[----:B------:R-:W-:-:S05]  /*0630*/  IADD3 R9, P1, PT, R13, R2, RZ ;  /* 0x000000020d097210 */ /* 0x000fca0007f3e0ff */
[----:B------:R-:W-:Y:S01]  /*0640*/  IMAD.X R18, RZ, RZ, RZ, P1 ;  /* 0x000000ffff127224 */ /* 0x000fe200008e06ff */
[C---:B----4-:R-:W-:Y:S01]  /*0650*/  LEA R8, P1, R9.reuse, UR8, 0x3 ;  /* 0x0000000809087c11 */ /* 0x050fe2000f8218ff */
[----:B------:R1:W-:Y:S04]  /*0660*/  STG.E.64 desc[UR6][R4.64], R16 ;  /* 0x0000001004007986 */ /* 0x0003e8000c101b06 */
[----:B------:R-:W2:Y:S01]  /*0670*/  LDG.E.64 R14, desc[UR6][R6.64+0x8] ;  /* 0x00000806060e7981 */ /* 0x000ea2000c1e1b00 */
[----:B------:R-:W-:-:S05]  /*0680*/  LEA.HI.X R9, R9, UR9, R18, 0x3, P1 ;  /* 0x0000000909097c11 */ /* 0x000fca00088f1c12 */
        /* <DEDUP_REMOVED lines=9> */
[----:B-1----:R-:W3:Y:S04]  /*0720*/  LDG.E.64 R16, desc[UR6][R6.64+0x18] ;  /* 0x0000180606107981 */ /* 0x002ee8000c1e1b00 */
[----:B------:R-:W4:Y:S01]  /*0730*/  LDG.E.64 R18, desc[UR6][R8.64+0x18] ;  /* 0x0000180608127981 */ /* 0x000f22000c1e1b00 */
[----:B------:R-:W-:Y:S01]  /*0740*/  IADD3 R2, PT, PT, R2, 0x4, RZ ;  /* 0x0000000402027810 */ /* 0x000fe20007ffe0ff */
[----:B---3--:R-:W-:-:S08]  /*0750*/  DMUL R16, R16, UR4 ;  /* 0x0000000410107c28 */ /* 0x008fd00008000000 */
[----:B----4-:R-:W-:-:S07]  /*0760*/  DFMA R16, R16, R18, R14 ;  /* 0x000000121010722b */ /* 0x010fce000000000e */
[----:B------:R2:W-:Y:S04]  /*0770*/  STG.E.64 desc[UR6][R4.64], R16 ;  /* 0x0000001004007986 */ /* 0x0005e8000c101b06 */
.L_x_2:
[----:B------:R-:W-:Y:S05]  /*0780*/  @!P0 EXIT ;  /* 0x000000000000894d */ /* 0x000fea0003800000 */
[----:B------:R-:W-:Y:S02]  /*0790*/  ISETP.NE.AND P1, PT, R12, 0x1, PT ;  /* 0x000000010c00780c */ /* 0x000fe40003f25270 */
[----:B------:R-:W-:-:S04]  /*07a0*/  LOP3.LUT R3, R3, 0x1, RZ, 0xc0, !PT ;  /* 0x0000000103037812 */ /* 0x000fc800078ec0ff */
[----:B------:R-:W-:-:S07]  /*07b0*/  ISETP.NE.U32.AND P0, PT, R3, 0x1, PT ;  /* 0x000000010300780c */ /* 0x000fce0003f05070 */
[----:B------:R-:W-:Y:S06]  /*07c0*/  @!P1 BRA `(.L_x_3) ;  /* 0x0000000000589947 */ /* 0x000fec0003800000 */
[----:B--2---:R-:W1:Y:S01]  /*07d0*/  LDC.64 R10, c[0x0][0x3a0] ;  /* 0x0000e800ff0a7b82 */ /* 0x004e620000000a00 */
[----:B------:R-:W-:Y:S01]  /*07e0*/  IMAD.IADD R7, R0, 0x1, R2 ;  /* 0x0000000100077824 */ /* 0x000fe200078e0202 */
[----:B------:R-:W-:Y:S01]  /*07f0*/  IADD3 R3, PT, PT, R13, R2, RZ ;  /* 0x000000020d037210 */ /* 0x000fe20007ffe0ff */
[----:B------:R-:W2:Y:S01]  /*0800*/  LDCU.64 UR4, c[0x0][0x388] ;  /* 0x00007100ff0477ac */ /* 0x000ea20008000a00 */
[----:B------:R-:W4:Y:S01]  /*0810*/  LDCU.64 UR8, c[0x0][0x3a0] ;  /* 0x00007400ff0877ac */ /* 0x000f220008000a00 */
[----:B-1----:R-:W-:-:S05]  /*0820*/  IMAD.WIDE R6, R7, 0x8, R10 ;  /* 0x0000000807067825 */ /* 0x002fca00078e020a */
[----:B------:R-:W2:Y:S01]  /*0830*/  LDG.E.64 R8, desc[UR6][R6.64] ;  /* 0x0000000606087981 */ /* 0x000ea2000c1e1b00 */
[----:B------:R-:W-:-:S06]  /*0840*/  IMAD.WIDE.U32 R10, R3, 0x8, R10 ;  /* 0x00000008030a7825 */ /* 0x000fcc00078e000a */
[----:B------:R-:W3:Y:S01]  /*0850*/  LDG.E.64 R10, desc[UR6][R10.64] ;  /* 0x000000060a0a7981 */ /* 0x000ee2000c1e1b00 */
[----:B------:R-:W-:-:S05]  /*0860*/  IADD3 R3, P1, PT, R13, R2, RZ ;  /* 0x000000020d037210 */ /* 0x000fca0007f3e0ff */
[----:B------:R-:W-:Y:S01]  /*0870*/  IMAD.X R12, RZ, RZ, RZ, P1 ;  /* 0x000000ffff0c7224 */ /* 0x000fe200008e06ff */
[----:B----4-:R-:W-:-:S04]  /*0880*/  LEA R14, P1, R3, UR8, 0x3 ;  /* 0x00000008030e7c11 */ /* 0x010fc8000f8218ff */
[----:B------:R-:W-:Y:S01]  /*0890*/  LEA.HI.X R15, R3, UR9, R12, 0x3, P1 ;  /* 0x00000009030f7c11 */ /* 0x000fe200088f1c0c */
[----:B--2---:R-:W-:-:S08]  /*08a0*/  DMUL R8, R8, UR4 ;  /* 0x0000000408087c28 */ /* 0x004fd00008000000 */
[----:B---3-5:R-:W-:-:S07]  /*08b0*/  DFMA R8, R8, R10, R16 ;  /* 0x0000000a0808722b */ /* 0x028fce0000000010 */
[----:B------:R1:W-:Y:S04]  /*08c0*/  STG.E.64 desc[UR6][R4.64], R8 ;  /* 0x0000000804007986 */ /* 0x0003e8000c101b06 */
[----:B------:R-:W2:Y:S04]  /*08d0*/  LDG.E.64 R6, desc[UR6][R6.64+0x8] ;  /* 0x0000080606067981 */ /* 0x000ea8000c1e1b00 */
[----:B------:R-:W3:Y:S01]  /*08e0*/  LDG.E.64 R10, desc[UR6][R14.64+0x8] ;  /* 0x000008060e0a7981 */ /* 0x000ee2000c1e1b00 */
[----:B------:R-:W-:Y:S01]  /*08f0*/  IADD3 R2, PT, PT, R2, 0x2, RZ ;  /* 0x0000000202027810 */ /* 0x000fe20007ffe0ff */
[----:B--2---:R-:W-:-:S08]  /*0900*/  DMUL R16, R6, UR4 ;  /* 0x0000000406107c28 */ /* 0x004fd00008000000 */
[----:B---3--:R-:W-:-:S07]  /*0910*/  DFMA R16, R16, R10, R8 ;  /* 0x0000000a1010722b */ /* 0x008fce0000000008 */
[----:B------:R1:W-:Y:S04]  /*0920*/  STG.E.64 desc[UR6][R4.64], R16 ;  /* 0x0000001004007986 */ /* 0x0003e8000c101b06 */
.L_x_3:
[----:B------:R-:W-:Y:S05]  /*0930*/  @P0 EXIT ;  /* 0x000000000000094d */ /* 0x000fea0003800000 */
[----:B-1----:R-:W1:Y:S01]  /*0940*/  LDC.64 R8, c[0x0][0x3a0] ;  /* 0x0000e800ff087b82 */ /* 0x002e620000000a00 */
[----:B------:R-:W-:Y:S01]  /*0950*/  IMAD.IADD R7, R0, 0x1, R2 ;  /* 0x0000000100077824 */ /* 0x000fe200078e0202 */
[----:B------:R-:W-:Y:S01]  /*0960*/  IADD3 R13, PT, PT, R13, R2, RZ ;  /* 0x000000020d0d7210 */ /* 0x000fe20007ffe0ff */
[----:B------:R-:W4:Y:S02]  /*0970*/  LDCU.64 UR4, c[0x0][0x388] ;  /* 0x00007100ff0477ac */ /* 0x000f240008000a00 */
[----:B-1----:R-:W-:-:S04]  /*0980*/  IMAD.WIDE R6, R7, 0x8, R8 ;  /* 0x0000000807067825 */ /* 0x002fc800078e0208 */
[----:B------:R-:W-:Y:S02]  /*0990*/  IMAD.WIDE.U32 R8, R13, 0x8, R8 ;  /* 0x000000080d087825 */ /* 0x000fe400078e0008 */
[----:B------:R-:W4:Y:S04]  /*09a0*/  LDG.E.64 R6, desc[UR6][R6.64] ;  /* 0x0000000606067981 */ /* 0x000f28000c1e1b00 */
[----:B------:R-:W2:Y:S01]  /*09b0*/  LDG.E.64 R8, desc[UR6][R8.64] ;  /* 0x0000000608087981 */ /* 0x000ea2000c1e1b00 */
[----:B----4-:R-:W-:-:S08]  /*09c0*/  DMUL R2, R6, UR4 ;  /* 0x0000000406027c28 */ /* 0x010fd00008000000 */
[----:B--2--5:R-:W-:-:S07]  /*09d0*/  DFMA R2, R2, R8, R16 ;  /* 0x000000080202722b */ /* 0x024fce0000000010 */
[----:B------:R-:W-:Y:S01]  /*09e0*/  STG.E.64 desc[UR6][R4.64], R2 ;  /* 0x0000000204007986 */ /* 0x000fe2000c101b06 */
[----:B------:R-:W-:Y:S05]  /*09f0*/  EXIT ;  /* 0x000000000000794d */ /* 0x000fea0003800000 */
.L_x_4:
[----:B------:R-:W-:-:S00]  /*0a00*/  BRA `(.L_x_4) ;  /* 0xfffffffc00fc7947 */ /* 0x000fc0000383ffff */
[----:B------:R-:W-:-:S00]  /*0a10*/  NOP ;  /* 0x0000000000007918 */ /* 0x000fc00000000000 */
        /* <DEDUP_REMOVED lines=14> */
.L_x_6:


//--------------------- .text._Z11kernel_betaiiddPdS_ --------------------------
	.section	.text._Z11kernel_betaiiddPdS_,"ax",@progbits
	.align	128
        .global         _Z11kernel_betaiiddPdS_
        .type           _Z11kernel_betaiiddPdS_,@function
        .size           _Z11kernel_betaiiddPdS_,(.L_x_7 - _Z11kernel_betaiiddPdS_)
        .other          _Z11kernel_betaiiddPdS_,@"STO_CUDA_ENTRY STV_DEFAULT"
_Z11kernel_betaiiddPdS_:
.text._Z11kernel_betaiiddPdS_:
[----:B------:R-:W-:Y:S01]  /*0000*/  LDC R1, c[0x0][0x37c] ;  /* 0x0000df00ff017b82 */ /* 0x000fe20000000800 */
[----:B------:R-:W0:Y:S01]  /*0010*/  S2R R0, SR_CTAID.X ;  /* 0x0000000000007919 */ /* 0x000e220000002500 */
[----:B------:R-:W0:Y:S01]  /*0020*/  LDCU UR4, c[0x0][0x360] ;  /* 0x00006c00ff0477ac */ /* 0x000e220008000800 */
[----:B------:R-:W0:Y:S01]  /*0030*/  S2R R3, SR_TID.X ;  /* 0x0000000000037919 */ /* 0x000e220000002100 */
[----:B------:R-:W1:Y:S01]  /*0040*/  LDCU UR5, c[0x0][0x364] ;  /* 0x00006c80ff0577ac */ /* 0x000e620008000800 */
[----:B------:R-:W1:Y:S01]  /*0050*/  S2R R5, SR_CTAID.Y ;  /* 0x0000000000057919 */ /* 0x000e620000002600 */
[----:B------:R-:W2:Y:S01]  /*0060*/  LDCU UR6, c[0x0][0x380] ;  /* 0x00007000ff0677ac */ /* 0x000ea20008000800 */
[----:B------:R-:W1:Y:S01]  /*0070*/  S2R R2, SR_TID.Y ;  /* 0x0000000000027919 */ /* 0x000e620000002200 */
[----:B0-----:R-:W-:Y:S02]  /*0080*/  IMAD R0, R0, UR4, R3 ;  /* 0x0000000400007c24 */ /* 0x001fe4000f8e0203 */
[----:B-1----:R-:W-:-:S05]  /*0090*/  IMAD R5, R5, UR5, R2 ;  /* 0x0000000505057c24 */ /* 0x002fca000f8e0202 */
[----:B------:R-:W-:-:S04]  /*00a0*/  ISETP.GT.AND P0, PT, R5, R0, PT ;  /* 0x000000000500720c */ /* 0x000fc80003f04270 */
[----:B--2---:R-:W-:-:S13]  /*00b0*/  ISETP.GE.OR P0, PT, R0, UR6, P0 ;  /* 0x0000000600007c0c */ /* 0x004fda0008706670 */
[----:B------:R-:W-:Y:S05]  /*00c0*/  @P0 EXIT ;  /* 0x000000000000094d */ /* 0x000fea0003800000 */
[----:B------:R-:W0:Y:S01]  /*00d0*/  LDC.64 R2, c[0x0][0x398] ;  /* 0x0000e600ff027b82 */ /* 0x000e220000000a00 */
[----:B------:R-:W1:Y:S01]  /*00e0*/  LDCU.64 UR4, c[0x0][0x358] ;  /* 0x00006b00ff0477ac */ /* 0x000e620008000a00 */
[----:B------:R-:W-:-:S06]  /*00f0*/  IMAD R5, R0, UR6, R5 ;  /* 0x0000000600057c24 */ /* 0x000fcc000f8e0205 */
[----:B------:R-:W2:Y:S01]  /*0100*/  LDC.64 R6, c[0x0][0x390] ;  /* 0x0000e400ff067b82 */ /* 0x000ea20000000a00 */
[----:B0-----:R-:W-:-:S05]  /*0110*/  IMAD.WIDE R2, R5, 0x8, R2 ;  /* 0x0000000805027825 */ /* 0x001fca00078e0202 */
[----:B-1----:R-:W2:Y:S02]  /*0120*/  LDG.E.64 R4, desc[UR4][R2.64] ;  /* 0x0000000402047981 */ /* 0x002ea4000c1e1b00 */
[----:B--2---:R-:W-:-:S07]  /*0130*/  DMUL R4, R4, R6 ;  /* 0x0000000604047228 */ /* 0x004fce0000000000 */
[----:B------:R-:W-:Y:S01]  /*0140*/  STG.E.64 desc[UR4][R2.64], R4 ;  /* 0x0000000402007986 */ /* 0x000fe2000c101b04 */
[----:B------:R-:W-:Y:S05]  /*0150*/  EXIT ;  /* 0x000000000000794d */ /* 0x000fea0003800000 */
.L_x_5:
        /* <DEDUP_REMOVED lines=10> */
.L_x_7:


//--------------------- .nv.shared.reserved.0     --------------------------
	.section	.nv.shared.reserved.0,"aw",@nobits
	.weak		__nv_reservedSMEM_offset_0_alias
	.size		__nv_reservedSMEM_offset_0_alias, 0, 64
	.other		__nv_reservedSMEM_offset_0_alias,@"STO_CUDA_RESERVED_SHARED STV_DEFAULT"
__nv_reservedSMEM_offset_0_alias:
	.zero		0
	.zero		64


//--------------------- .nv.constant0._Z14kernel_productiiddPdS_ --------------------------
	.section	.nv.constant0._Z14kernel_productiiddPdS_,"a",@progbits
	.sectionflags	@""
	.align	4
.nv.constant0._Z14kernel_productiiddPdS_:
	.zero		936


//--------------------- .nv.constant0._Z11kernel_betaiiddPdS_ --------------------------
	.section	.nv.constant0._Z11kernel_betaiiddPdS_,"a",@progbits
	.sectionflags	@""
	.align	4
.nv.constant0._Z11kernel_betaiiddPdS_:
	.zero		936


//--------------------- SYMBOLS --------------------------

	.type		.nv.reservedSmem.offset0,@object
	.size		.nv.reservedSmem.offset0,0x4
